	.headerflags	@"EF_CUDA_TEXMODE_UNIFIED EF_CUDA_64BIT_ADDRESS EF_CUDA_ACCELERATORS EF_CUDA_SM90 EF_CUDA_VIRTUAL_SM(EF_CUDA_SM90)"
	.elftype	@"ET_EXEC"


//--------------------- .nv.info                  --------------------------
	.section	.nv.info,"",@"SHT_CUDA_INFO"
	.align	4


	//----- nvinfo : EIATTR_REGCOUNT
	.align		4
        /*0000*/ 	.byte	0x04, 0x2f
        /*0002*/ 	.short	(.L_3 - .L_2)
	.align		4
.L_2:
        /*0004*/ 	.word	index@(triton_poi_fused__native_batch_norm_legit_no_training_relu_25)
        /*0008*/ 	.word	0x00000016


	//----- nvinfo : EIATTR_MIN_STACK_SIZE
	.align		4
.L_3:
        /*000c*/ 	.byte	0x04, 0x12
        /*000e*/ 	.short	(.L_5 - .L_4)
	.align		4
.L_4:
        /*0010*/ 	.word	index@(triton_poi_fused__native_batch_norm_legit_no_training_relu_25)
        /*0014*/ 	.word	0x00000000


	//----- nvinfo : EIATTR_FRAME_SIZE
	.align		4
.L_5:
        /*0018*/ 	.byte	0x04, 0x11
        /*001a*/ 	.short	(.L_7 - .L_6)
	.align		4
.L_6:
        /*001c*/ 	.word	index@(triton_poi_fused__native_batch_norm_legit_no_training_relu_25)
        /*0020*/ 	.word	0x00000000


	//----- nvinfo : EIATTR_MIN_STACK_SIZE
	.align		4
.L_7:
        /*0024*/ 	.byte	0x04, 0x12
        /*0026*/ 	.short	(.L_9 - .L_8)
	.align		4
.L_8:
        /*0028*/ 	.word	index@(triton_poi_fused__native_batch_norm_legit_no_training_relu_25)
        /*002c*/ 	.word	0x00000000
.L_9:


//--------------------- .nv.info.triton_poi_fused__native_batch_norm_legit_no_training_relu_25 --------------------------
	.section	.nv.info.triton_poi_fused__native_batch_norm_legit_no_training_relu_25,"",@"SHT_CUDA_INFO"
	.sectionflags	@""
	.align	4


	//----- nvinfo : EIATTR_CUDA_API_VERSION
	.align		4
        /*0000*/ 	.byte	0x04, 0x37
        /*0002*/ 	.short	(.L_11 - .L_10)
.L_10:
        /*0004*/ 	.word	0x0000007c


	//----- nvinfo : EIATTR_KPARAM_INFO
	.align		4
.L_11:
        /*0008*/ 	.byte	0x04, 0x17
        /*000a*/ 	.short	(.L_13 - .L_12)
.L_12:
        /*000c*/ 	.word	0x00000000
        /*0010*/ 	.short	0x0006
        /*0012*/ 	.short	0x0030
        /*0014*/ 	.byte	0x00, 0xf0, 0x11, 0x00


	//----- nvinfo : EIATTR_KPARAM_INFO
	.align		4
.L_13:
        /*0018*/ 	.byte	0x04, 0x17
        /*001a*/ 	.short	(.L_15 - .L_14)
.L_14:
        /*001c*/ 	.word	0x00000000
        /*0020*/ 	.short	0x0005
        /*0022*/ 	.short	0x0028
        /*0024*/ 	.byte	0x00, 0xf4, 0x21, 0x00


	//----- nvinfo : EIATTR_KPARAM_INFO
	.align		4
.L_15:
        /*0028*/ 	.byte	0x04, 0x17
        /*002a*/ 	.short	(.L_17 - .L_16)
.L_16:
        /*002c*/ 	.word	0x00000000
        /*0030*/ 	.short	0x0004
        /*0032*/ 	.short	0x0020
        /*0034*/ 	.byte	0x00, 0xf4, 0x21, 0x00


	//----- nvinfo : EIATTR_KPARAM_INFO
	.align		4
.L_17:
        /*0038*/ 	.byte	0x04, 0x17
        /*003a*/ 	.short	(.L_19 - .L_18)
.L_18:
        /*003c*/ 	.word	0x00000000
        /*0040*/ 	.short	0x0003
        /*0042*/ 	.short	0x0018
        /*0044*/ 	.byte	0x00, 0xf4, 0x21, 0x00


	//----- nvinfo : EIATTR_KPARAM_INFO
	.align		4
.L_19:
        /*0048*/ 	.byte	0x04, 0x17
        /*004a*/ 	.short	(.L_21 - .L_20)
.L_20:
        /*004c*/ 	.word	0x00000000
        /*0050*/ 	.short	0x0002
        /*0052*/ 	.short	0x0010
        /*0054*/ 	.byte	0x00, 0xf4, 0x21, 0x00


	//----- nvinfo : EIATTR_KPARAM_INFO
	.align		4
.L_21:
        /*0058*/ 	.byte	0x04, 0x17
        /*005a*/ 	.short	(.L_23 - .L_22)
.L_22:
        /*005c*/ 	.word	0x00000000
        /*0060*/ 	.short	0x0001
        /*0062*/ 	.short	0x0008
        /*0064*/ 	.byte	0x00, 0xf4, 0x21, 0x00


	//----- nvinfo : EIATTR_KPARAM_INFO
	.align		4
.L_23:
        /*0068*/ 	.byte	0x04, 0x17
        /*006a*/ 	.short	(.L_25 - .L_24)
.L_24:
        /*006c*/ 	.word	0x00000000
        /*0070*/ 	.short	0x0000
        /*0072*/ 	.short	0x0000
        /*0074*/ 	.byte	0x00, 0xf4, 0x21, 0x00


	//----- nvinfo : EIATTR_SPARSE_MMA_MASK
	.align		4
.L_25:
        /*0078*/ 	.byte	0x03, 0x50
        /*007a*/ 	.short	0x0000


	//----- nvinfo : EIATTR_MAXREG_COUNT
	.align		4
        /*007c*/ 	.byte	0x03, 0x1b
        /*007e*/ 	.short	0x00ff


	//----- nvinfo : EIATTR_EXIT_INSTR_OFFSETS
	.align		4
        /*0080*/ 	.byte	0x04, 0x1c
        /*0082*/ 	.short	(.L_27 - .L_26)


	//   ....[0]....
.L_26:
        /*0084*/ 	.word	0x000004e0


	//   ....[1]....
        /*0088*/ 	.word	0x00000500


	//----- nvinfo : EIATTR_REQNTID
	.align		4
.L_27:
        /*008c*/ 	.byte	0x04, 0x10
        /*008e*/ 	.short	(.L_29 - .L_28)
.L_28:
        /*0090*/ 	.word	0x00000080
        /*0094*/ 	.word	0x00000001
        /*0098*/ 	.word	0x00000001


	//----- nvinfo : EIATTR_CBANK_PARAM_SIZE
	.align		4
.L_29:
        /*009c*/ 	.byte	0x03, 0x19
        /*009e*/ 	.short	0x0034


	//----- nvinfo : EIATTR_PARAM_CBANK
	.align		4
        /*00a0*/ 	.byte	0x04, 0x0a
        /*00a2*/ 	.short	(.L_31 - .L_30)
	.align		4
.L_30:
        /*00a4*/ 	.word	index@(.nv.constant0.triton_poi_fused__native_batch_norm_legit_no_training_relu_25)
        /*00a8*/ 	.short	0x0210
        /*00aa*/ 	.short	0x0034


	//----- nvinfo : EIATTR_SW_WAR
	.align		4
.L_31:
        /*00ac*/ 	.byte	0x04, 0x36
        /*00ae*/ 	.short	(.L_33 - .L_32)
.L_32:
        /*00b0*/ 	.word	0x00000008
.L_33:


//--------------------- .nv.callgraph             --------------------------
	.section	.nv.callgraph,"",@"SHT_CUDA_CALLGRAPH"
	.align	4
	.sectionentsize	8
	.align		4
        /*0000*/ 	.word	0x00000000
	.align		4
        /*0004*/ 	.word	0xffffffff
	.align		4
        /*0008*/ 	.word	0x00000000
	.align		4
        /*000c*/ 	.word	0xfffffffe
	.align		4
        /*0010*/ 	.word	0x00000000
	.align		4
        /*0014*/ 	.word	0xfffffffd
	.align		4
        /*0018*/ 	.word	0x00000000
	.align		4
        /*001c*/ 	.word	0xfffffffc


//--------------------- .nv.constant4             --------------------------
	.section	.nv.constant4,"a",@progbits
	.align	8
	.align		8
.nv.constant4:
        /*0000*/ 	.dword	_$_str
	.align		8
        /*0008*/ 	.dword	_$_str_$_2


//--------------------- .text.triton_poi_fused__native_batch_norm_legit_no_training_relu_25 --------------------------
	.section	.text.triton_poi_fused__native_batch_norm_legit_no_training_relu_25,"ax",@progbits
	.align	128
        .global         triton_poi_fused__native_batch_norm_legit_no_training_relu_25
        .type           triton_poi_fused__native_batch_norm_legit_no_training_relu_25,@function
        .size           triton_poi_fused__native_batch_norm_legit_no_training_relu_25,(.L_x_1 - triton_poi_fused__native_batch_norm_legit_no_training_relu_25)
        .other          triton_poi_fused__native_batch_norm_legit_no_training_relu_25,@"STO_CUDA_ENTRY STV_DEFAULT"
triton_poi_fused__native_batch_norm_legit_no_training_relu_25:
.text.triton_poi_fused__native_batch_norm_legit_no_training_relu_25:
[----:B------:R-:W0:Y:S01]  /*0000*/  LDC R1, c[0x0][0x28] ;  /* 0x00000a00ff017b82 */ /* 0x000e220000000800 */
[----:B------:R-:W1:Y:S07]  /*0010*/  S2R R0, SR_TID.X ;  /* 0x0000000000007919 */ /* 0x000e6e0000002100 */
[----:B------:R-:W2:Y:S01]  /*0020*/  LDC.64 R8, c[0x0][0x220] ;  /* 0x00008800ff087b82 */ /* 0x000ea20000000a00 */
[----:B------:R-:W-:Y:S01]  /*0030*/  ULDC.64 UR4, c[0x0][0x208] ;  /* 0x0000820000047ab9 */ /* 0x000fe20000000a00 */
[----:B------:R-:W3:Y:S06]  /*0040*/  S2R R5, SR_CTAID.X ;  /* 0x0000000000057919 */ /* 0x000eec0000002500 */
[----:B------:R-:W4:Y:S08]  /*0050*/  LDC.64 R12, c[0x0][0x210] ;  /* 0x00008400ff0c7b82 */ /* 0x000f300000000a00 */
[----:B------:R-:W5:Y:S08]  /*0060*/  LDC.64 R14, c[0x0][0x218] ;  /* 0x00008600ff0e7b82 */ /* 0x000f700000000a00 */
[----:B------:R-:W4:Y:S01]  /*0070*/  LDC.64 R16, c[0x0][0x228] ;  /* 0x00008a00ff107b82 */ /* 0x000f220000000a00 */
[----:B-1----:R-:W-:-:S07]  /*0080*/  SHF.L.U32 R0, R0, 0x1, RZ ;  /* 0x0000000100007819 */ /* 0x002fce00000006ff */
[----:B------:R-:W1:Y:S01]  /*0090*/  LDC.64 R18, c[0x0][0x230] ;  /* 0x00008c00ff127b82 */ /* 0x000e620000000a00 */
[----:B---3--:R-:W-:Y:S02]  /*00a0*/  SHF.R.S32.HI R3, RZ, 0x17, R5 ;  /* 0x00000017ff037819 */ /* 0x008fe40000011405 */
[----:B------:R-:W-:Y:S02]  /*00b0*/  LOP3.LUT R0, R0, 0xfe, RZ, 0xc0, !PT ;  /* 0x000000fe00007812 */ /* 0x000fe400078ec0ff */
[----:B------:R-:W-:Y:S02]  /*00c0*/  SGXT R3, R3, 0x1 ;  /* 0x000000010303781a */ /* 0x000fe40000000200 */
[----:B------:R-:W-:-:S04]  /*00d0*/  LEA R0, R5, R0, 0x8 ;  /* 0x0000000005007211 */ /* 0x000fc800078e40ff */
[----:B------:R-:W-:Y:S02]  /*00e0*/  LEA.HI R3, R3, R0, RZ, 0x2 ;  /* 0x0000000003037211 */ /* 0x000fe400078f10ff */
[----:B------:R-:W-:Y:S02]  /*00f0*/  ISETP.GE.AND P0, PT, R0, 0xc00, PT ;  /* 0x00000c000000780c */ /* 0x000fe40003f06270 */
[----:B------:R-:W-:-:S05]  /*0100*/  SHF.R.S32.HI R3, RZ, 0x2, R3 ;  /* 0x00000002ff037819 */ /* 0x000fca0000011403 */
[----:B------:R-:W-:-:S05]  /*0110*/  IMAD.HI R2, R3, 0x2aaaaaab, RZ ;  /* 0x2aaaaaab03027827 */ /* 0x000fca00078e02ff */
[----:B------:R-:W-:-:S04]  /*0120*/  SHF.R.U32.HI R5, RZ, 0x1f, R2 ;  /* 0x0000001fff057819 */ /* 0x000fc80000011602 */
[----:B------:R-:W-:Y:S02]  /*0130*/  LEA.HI R2, R2, R5, RZ, 0x1b ;  /* 0x0000000502027211 */ /* 0x000fe400078fd8ff */
[----:B------:R-:W-:-:S03]  /*0140*/  CS2R R4, SRZ ;  /* 0x0000000000047805 */ /* 0x000fc6000001ff00 */
[----:B------:R-:W-:-:S04]  /*0150*/  IMAD R11, R2, -0xc0, R3 ;  /* 0xffffff40020b7824 */ /* 0x000fc800078e0203 */
[----:B--2---:R-:W-:-:S05]  /*0160*/  IMAD.WIDE R8, R11, 0x4, R8 ;  /* 0x000000040b087825 */ /* 0x004fca00078e0208 */
[----:B------:R-:W2:Y:S04]  /*0170*/  @!P0 LDG.E.EL R4, desc[UR4][R8.64] ;  /* 0x0000000408048981 */ /* 0x000ea8000c2e1900 */
[----:B------:R3:W2:Y:S01]  /*0180*/  @!P0 LDG.E.EL R5, desc[UR4][R8.64] ;  /* 0x0000000408058981 */ /* 0x0006a2000c2e1900 */
[----:B------:R-:W-:Y:S02]  /*0190*/  CS2R R6, SRZ ;  /* 0x0000000000067805 */ /* 0x000fe4000001ff00 */
[----:B------:R-:W-:Y:S01]  /*01a0*/  CS2R R2, SRZ ;  /* 0x0000000000027805 */ /* 0x000fe2000001ff00 */
[----:B----4-:R-:W-:-:S04]  /*01b0*/  IMAD.WIDE R12, R0, 0x4, R12 ;  /* 0x00000004000c7825 */ /* 0x010fc800078e020c */
[C---:B-----5:R-:W-:Y:S01]  /*01c0*/  IMAD.WIDE R14, R11.reuse, 0x4, R14 ;  /* 0x000000040b0e7825 */ /* 0x060fe200078e020e */
[----:B------:R-:W4:Y:S04]  /*01d0*/  @!P0 LDG.E.64 R2, desc[UR4][R12.64] ;  /* 0x000000040c028981 */ /* 0x000f28000c1e1b00 */
[----:B------:R-:W4:Y:S01]  /*01e0*/  @!P0 LDG.E.EL R7, desc[UR4][R14.64] ;  /* 0x000000040e078981 */ /* 0x000f22000c2e1900 */
[C---:B0-----:R-:W-:Y:S01]  /*01f0*/  IMAD.WIDE R16, R11.reuse, 0x4, R16 ;  /* 0x000000040b107825 */ /* 0x041fe200078e0210 */
[----:B---3--:R-:W-:Y:S02]  /*0200*/  CS2R R8, SRZ ;  /* 0x0000000000087805 */ /* 0x008fe4000001ff00 */
[----:B------:R-:W3:Y:S01]  /*0210*/  @!P0 LDG.E.EL R6, desc[UR4][R14.64] ;  /* 0x000000040e068981 */ /* 0x000ee2000c2e1900 */
[----:B-1----:R-:W-:Y:S01]  /*0220*/  IMAD.WIDE R18, R11, 0x4, R18 ;  /* 0x000000040b127825 */ /* 0x002fe200078e0212 */
[----:B------:R-:W-:-:S02]  /*0230*/  CS2R R10, SRZ ;  /* 0x00000000000a7805 */ /* 0x000fc4000001ff00 */
[----:B------:R-:W5:Y:S04]  /*0240*/  @!P0 LDG.E.EL R9, desc[UR4][R16.64] ;  /* 0x0000000410098981 */ /* 0x000f68000c2e1900 */
[----:B------:R0:W3:Y:S04]  /*0250*/  @!P0 LDG.E.EL R11, desc[UR4][R16.64] ;  /* 0x00000004100b8981 */ /* 0x0000e8000c2e1900 */
[----:B------:R-:W3:Y:S04]  /*0260*/  @!P0 LDG.E.EL R10, desc[UR4][R18.64] ;  /* 0x00000004120a8981 */ /* 0x000ee8000c2e1900 */
[----:B------:R-:W5:Y:S01]  /*0270*/  @!P0 LDG.E.EL R8, desc[UR4][R18.64] ;  /* 0x0000000412088981 */ /* 0x000f62000c2e1900 */
[----:B0-----:R-:W-:Y:S01]  /*0280*/  HFMA2.MMA R16, -RZ, RZ, 1.625, 0 ;  /* 0x3e800000ff107435 */ /* 0x001fe200000001ff */
[----:B------:R-:W-:-:S04]  /*0290*/  IMAD.HI R14, R0, 0x2aaaaaab, RZ ;  /* 0x2aaaaaab000e7827 */ /* 0x000fc800078e02ff */
[----:B--2---:R-:W-:Y:S01]  /*02a0*/  FADD R4, R4, 9.9999997473787516356e-06 ;  /* 0x3727c5ac04047421 */ /* 0x004fe20000000000 */
[----:B------:R-:W-:-:S03]  /*02b0*/  FADD R5, R5, 9.9999997473787516356e-06 ;  /* 0x3727c5ac05057421 */ /* 0x000fc60000000000 */
[----:B------:R-:W0:Y:S08]  /*02c0*/  MUFU.SQRT R12, R4 ;  /* 0x00000004000c7308 */ /* 0x000e300000002000 */
[----:B------:R1:W2:Y:S01]  /*02d0*/  MUFU.SQRT R13, R5 ;  /* 0x00000005000d7308 */ /* 0x0002a20000002000 */
[C---:B0-----:R-:W-:Y:S02]  /*02e0*/  FSETP.GT.AND P1, PT, R12.reuse, 8.50705917302346158658e+37, PT ;  /* 0x7e8000000c00780b */ /* 0x041fe40003f24000 */
[----:B------:R-:W-:Y:S01]  /*02f0*/  FSETP.GEU.AND P3, PT, R12, 1.175494350822287508e-38, PT ;  /* 0x008000000c00780b */ /* 0x000fe20003f6e000 */
[----:B-1----:R-:W0:Y:S01]  /*0300*/  LDC.64 R4, c[0x0][0x238] ;  /* 0x00008e00ff047b82 */ /* 0x002e220000000a00 */
[----:B--2---:R-:W-:-:S02]  /*0310*/  FSETP.GT.AND P2, PT, R13, 8.50705917302346158658e+37, PT ;  /* 0x7e8000000d00780b */ /* 0x004fc40003f44000 */
[----:B------:R-:W-:-:S07]  /*0320*/  FSETP.GEU.AND P4, PT, R13, 1.175494350822287508e-38, PT ;  /* 0x008000000d00780b */ /* 0x000fce0003f8e000 */
[----:B------:R-:W-:-:S04]  /*0330*/  @P1 FMUL R12, R12, 0.25 ;  /* 0x3e8000000c0c1820 */ /* 0x000fc80000400000 */
[----:B------:R-:W-:Y:S01]  /*0340*/  @!P3 FMUL R12, R12, 16777216 ;  /* 0x4b8000000c0cb820 */ /* 0x000fe20000400000 */
[----:B------:R-:W-:-:S04]  /*0350*/  @P2 FMUL R13, R13, 0.25 ;  /* 0x3e8000000d0d2820 */ /* 0x000fc80000400000 */
[----:B------:R-:W-:Y:S01]  /*0360*/  @!P4 FMUL R13, R13, 16777216 ;  /* 0x4b8000000d0dc820 */ /* 0x000fe20000400000 */
[----:B------:R-:W1:Y:S01]  /*0370*/  MUFU.RCP R12, R12 ;  /* 0x0000000c000c7308 */ /* 0x000e620000001000 */
[----:B------:R-:W-:-:S07]  /*0380*/  FSEL R15, R16, 1, P1 ;  /* 0x3f800000100f7808 */ /* 0x000fce0000800000 */
[----:B------:R-:W2:Y:S01]  /*0390*/  MUFU.RCP R13, R13 ;  /* 0x0000000d000d7308 */ /* 0x000ea20000001000 */
[----:B------:R-:W-:Y:S01]  /*03a0*/  FSEL R16, R16, 1, P2 ;  /* 0x3f80000010107808 */ /* 0x000fe20001000000 */
[----:B------:R-:W-:Y:S01]  /*03b0*/  @!P3 FMUL R15, R15, 16777216 ;  /* 0x4b8000000f0fb820 */ /* 0x000fe20000400000 */
[----:B----4-:R-:W-:-:S03]  /*03c0*/  FADD R2, -R7, R2 ;  /* 0x0000000207027221 */ /* 0x010fc60000000100 */
[----:B------:R-:W-:Y:S01]  /*03d0*/  @!P4 FMUL R16, R16, 16777216 ;  /* 0x4b8000001010c820 */ /* 0x000fe20000400000 */
[----:B------:R-:W-:Y:S01]  /*03e0*/  SHF.R.U32.HI R7, RZ, 0x1f, R14 ;  /* 0x0000001fff077819 */ /* 0x000fe2000001160e */
[----:B-1----:R-:W-:Y:S01]  /*03f0*/  FMUL R15, R12, R15 ;  /* 0x0000000f0c0f7220 */ /* 0x002fe20000400000 */
[----:B---3--:R-:W-:Y:S02]  /*0400*/  FADD R3, -R6, R3 ;  /* 0x0000000306037221 */ /* 0x008fe40000000100 */
[----:B------:R-:W-:Y:S01]  /*0410*/  LEA.HI.SX32 R7, R14, R7, 0x19 ;  /* 0x000000070e077211 */ /* 0x000fe200078fcaff */
[----:B--2---:R-:W-:Y:S01]  /*0420*/  FMUL R16, R13, R16 ;  /* 0x000000100d107220 */ /* 0x004fe20000400000 */
[----:B------:R-:W-:-:S03]  /*0430*/  FMUL R15, R2, R15 ;  /* 0x0000000f020f7220 */ /* 0x000fc60000400000 */
[----:B------:R-:W-:Y:S01]  /*0440*/  FMUL R3, R3, R16 ;  /* 0x0000001003037220 */ /* 0x000fe20000400000 */
[----:B------:R-:W-:Y:S01]  /*0450*/  FFMA R10, R15, R11, R10 ;  /* 0x0000000b0f0a7223 */ /* 0x000fe2000000000a */
[----:B------:R-:W-:Y:S02]  /*0460*/  IMAD R0, R7, -0x300, R0 ;  /* 0xfffffd0007007824 */ /* 0x000fe400078e0200 */
[----:B-----5:R-:W-:Y:S02]  /*0470*/  FFMA R3, R3, R9, R8 ;  /* 0x0000000903037223 */ /* 0x020fe40000000008 */
[----:B------:R-:W-:Y:S01]  /*0480*/  IMAD R7, R7, 0x1800, R0 ;  /* 0x0000180007077824 */ /* 0x000fe200078e0200 */
[C---:B------:R-:W-:Y:S02]  /*0490*/  FSETP.GEU.AND P1, PT, R10.reuse, RZ, PT ;  /* 0x000000ff0a00720b */ /* 0x040fe40003f2e000 */
[----:B------:R-:W-:Y:S01]  /*04a0*/  FSETP.GEU.AND P2, PT, R3, RZ, PT ;  /* 0x000000ff0300720b */ /* 0x000fe20003f4e000 */
[----:B0-----:R-:W-:Y:S01]  /*04b0*/  IMAD.WIDE R4, R7, 0x4, R4 ;  /* 0x0000000407047825 */ /* 0x001fe200078e0204 */
[----:B------:R-:W-:-:S02]  /*04c0*/  FSEL R2, R10, RZ, P1 ;  /* 0x000000ff0a027208 */ /* 0x000fc40000800000 */
[----:B------:R-:W-:Y:S01]  /*04d0*/  FSEL R3, R3, RZ, P2 ;  /* 0x000000ff03037208 */ /* 0x000fe20001000000 */
[----:B------:R-:W-:Y:S08]  /*04e0*/  @P0 EXIT ;  /* 0x000000000000094d */ /* 0x000ff00003800000 */
[----:B------:R-:W-:Y:S01]  /*04f0*/  STG.E.64 desc[UR4][R4.64], R2 ;  /* 0x0000000204007986 */ /* 0x000fe2000c101b04 */
[----:B------:R-:W-:Y:S05]  /*0500*/  EXIT ;  /* 0x000000000000794d */ /* 0x000fea0003800000 */
.L_x_0:
[----:B------:R-:W-:-:S00]  /*0510*/  BRA `(.L_x_0) ;  /* 0xfffffffc00fc7947 */ /* 0x000fc0000383ffff */
[----:B------:R-:W-:-:S00]  /*0520*/  NOP ;  /* 0x0000000000007918 */ /* 0x000fc00000000000 */
        /* <DEDUP_REMOVED lines=13> */
.L_x_1:


//--------------------- .nv.global.init           --------------------------
	.section	.nv.global.init,"aw",@progbits
.nv.global.init:
	.type		_$_str,@object
	.size		_$_str,(_$_str_$_2 - _$_str)
_$_str:
        /*0000*/ 	.byte	0x5f, 0x5f, 0x43, 0x55, 0x44, 0x41, 0x5f, 0x46, 0x54, 0x5a, 0x00
	.type		_$_str_$_2,@object
	.size		_$_str_$_2,(.L_1 - _$_str_$_2)
_$_str_$_2:
        /*000b*/ 	.byte	0x5f, 0x5f, 0x43, 0x55, 0x44, 0x41, 0x5f, 0x50, 0x52, 0x45, 0x43, 0x5f, 0x53, 0x51, 0x52, 0x54
        /*001b*/ 	.byte	0x00
.L_1:


//--------------------- .nv.constant0.triton_poi_fused__native_batch_norm_legit_no_training_relu_25 --------------------------
	.section	.nv.constant0.triton_poi_fused__native_batch_norm_legit_no_training_relu_25,"a",@progbits
	.sectionflags	@""
	.align	4
.nv.constant0.triton_poi_fused__native_batch_norm_legit_no_training_relu_25:
	.zero		580
